//
// Generated by NVIDIA NVVM Compiler
//
// Compiler Build ID: CL-36424714
// Cuda compilation tools, release 13.0, V13.0.88
// Based on NVVM 20.0.0
//

.version 9.0
.target sm_100
.address_size 64

	// .globl	_Z17ComputePhiMag_GPUPfS_S_i
.global .align 4 .b8 __cudart_i2opi_f[24] = {65, 144, 67, 60, 153, 149, 98, 219, 192, 221, 52, 245, 209, 87, 39, 252, 41, 21, 68, 78, 110, 131, 249, 162};

.visible .entry _Z17ComputePhiMag_GPUPfS_S_i(
	.param .u64 .ptr .align 1 _Z17ComputePhiMag_GPUPfS_S_i_param_0,
	.param .u64 .ptr .align 1 _Z17ComputePhiMag_GPUPfS_S_i_param_1,
	.param .u64 .ptr .align 1 _Z17ComputePhiMag_GPUPfS_S_i_param_2,
	.param .u32 _Z17ComputePhiMag_GPUPfS_S_i_param_3
)
{
	.reg .pred 	%p<2>;
	.reg .b32 	%r<6>;
	.reg .b32 	%f<5>;
	.reg .b64 	%rd<11>;

	ld.param.u64 	%rd1, [_Z17ComputePhiMag_GPUPfS_S_i_param_0];
	ld.param.u64 	%rd2, [_Z17ComputePhiMag_GPUPfS_S_i_param_1];
	ld.param.u64 	%rd3, [_Z17ComputePhiMag_GPUPfS_S_i_param_2];
	ld.param.u32 	%r2, [_Z17ComputePhiMag_GPUPfS_S_i_param_3];
	mov.u32 	%r3, %ctaid.x;
	shl.b32 	%r4, %r3, 9;
	mov.u32 	%r5, %tid.x;
	add.s32 	%r1, %r4, %r5;
	setp.ge.s32 	%p1, %r1, %r2;
	@%p1 bra 	$L__BB0_2;
	cvta.to.global.u64 	%rd4, %rd1;
	cvta.to.global.u64 	%rd5, %rd2;
	cvta.to.global.u64 	%rd6, %rd3;
	mul.wide.s32 	%rd7, %r1, 4;
	add.s64 	%rd8, %rd4, %rd7;
	ld.global.f32 	%f1, [%rd8];
	add.s64 	%rd9, %rd5, %rd7;
	ld.global.f32 	%f2, [%rd9];
	mul.f32 	%f3, %f2, %f2;
	fma.rn.f32 	%f4, %f1, %f1, %f3;
	add.s64 	%rd10, %rd6, %rd7;
	st.global.f32 	[%rd10], %f4;
$L__BB0_2:
	ret;

}
	// .globl	_Z12computeQ_GPUiiPfS_S_S_S_P7kValues
.visible .entry _Z12computeQ_GPUiiPfS_S_S_S_P7kValues(
	.param .u32 _Z12computeQ_GPUiiPfS_S_S_S_P7kValues_param_0,
	.param .u32 _Z12computeQ_GPUiiPfS_S_S_S_P7kValues_param_1,
	.param .u64 .ptr .align 1 _Z12computeQ_GPUiiPfS_S_S_S_P7kValues_param_2,
	.param .u64 .ptr .align 1 _Z12computeQ_GPUiiPfS_S_S_S_P7kValues_param_3,
	.param .u64 .ptr .align 1 _Z12computeQ_GPUiiPfS_S_S_S_P7kValues_param_4,
	.param .u64 .ptr .align 1 _Z12computeQ_GPUiiPfS_S_S_S_P7kValues_param_5,
	.param .u64 .ptr .align 1 _Z12computeQ_GPUiiPfS_S_S_S_P7kValues_param_6,
	.param .u64 .ptr .align 1 _Z12computeQ_GPUiiPfS_S_S_S_P7kValues_param_7
)
{
	.local .align 4 .b8 	__local_depot1[28];
	.reg .b64 	%SP;
	.reg .b64 	%SPL;
	.reg .pred 	%p<21>;
	.reg .b32 	%r<98>;
	.reg .b32 	%f<63>;
	.reg .b64 	%rd<63>;
	.reg .b64 	%fd<5>;

	mov.u64 	%SPL, __local_depot1;
	ld.param.u32 	%r29, [_Z12computeQ_GPUiiPfS_S_S_S_P7kValues_param_0];
	ld.param.u32 	%r30, [_Z12computeQ_GPUiiPfS_S_S_S_P7kValues_param_1];
	ld.param.u64 	%rd17, [_Z12computeQ_GPUiiPfS_S_S_S_P7kValues_param_2];
	ld.param.u64 	%rd18, [_Z12computeQ_GPUiiPfS_S_S_S_P7kValues_param_3];
	ld.param.u64 	%rd21, [_Z12computeQ_GPUiiPfS_S_S_S_P7kValues_param_6];
	add.u64 	%rd1, %SPL, 0;
	add.u64 	%rd2, %SPL, 0;
	setp.ge.s32 	%p1, %r30, %r29;
	@%p1 bra 	$L__BB1_19;
	cvta.to.global.u64 	%rd25, %rd17;
	cvta.to.global.u64 	%rd26, %rd18;
	cvta.to.global.u64 	%rd27, %rd21;
	mov.u32 	%r32, %tid.x;
	mov.u32 	%r33, %ctaid.x;
	shl.b32 	%r34, %r33, 8;
	add.s32 	%r35, %r34, %r32;
	mul.wide.s32 	%rd28, %r35, 4;
	add.s64 	%rd3, %rd25, %rd28;
	add.s64 	%rd4, %rd26, %rd28;
	add.s64 	%rd5, %rd27, %rd28;
	mov.b32 	%r89, 0;
$L__BB1_2:
	mov.u32 	%r1, %r89;
	ld.param.u64 	%rd58, [_Z12computeQ_GPUiiPfS_S_S_S_P7kValues_param_7];
	ld.param.u64 	%rd56, [_Z12computeQ_GPUiiPfS_S_S_S_P7kValues_param_4];
	cvta.to.global.u64 	%rd29, %rd58;
	mul.wide.u32 	%rd30, %r1, 16;
	add.s64 	%rd6, %rd29, %rd30;
	ld.global.f32 	%f12, [%rd6];
	ld.global.f32 	%f13, [%rd3];
	ld.global.f32 	%f14, [%rd6+4];
	ld.global.f32 	%f15, [%rd4];
	mul.f32 	%f16, %f14, %f15;
	fma.rn.f32 	%f17, %f12, %f13, %f16;
	ld.global.f32 	%f18, [%rd6+8];
	cvta.to.global.u64 	%rd31, %rd56;
	mul.wide.s32 	%rd32, %r35, 4;
	add.s64 	%rd33, %rd31, %rd32;
	ld.global.f32 	%f19, [%rd33];
	fma.rn.f32 	%f20, %f18, %f19, %f17;
	mul.f32 	%f1, %f20, 0f40C90FDB;
	ld.global.f32 	%f2, [%rd6+12];
	mul.f32 	%f21, %f1, 0f3F22F983;
	cvt.rni.s32.f32 	%r97, %f21;
	cvt.rn.f32.s32 	%f22, %r97;
	fma.rn.f32 	%f23, %f22, 0fBFC90FDA, %f1;
	fma.rn.f32 	%f24, %f22, 0fB3A22168, %f23;
	fma.rn.f32 	%f62, %f22, 0fA7C234C5, %f24;
	abs.f32 	%f4, %f1;
	setp.ltu.f32 	%p2, %f4, 0f47CE4780;
	mov.u32 	%r93, %r97;
	mov.f32 	%f61, %f62;
	@%p2 bra 	$L__BB1_10;
	setp.neu.f32 	%p3, %f4, 0f7F800000;
	@%p3 bra 	$L__BB1_5;
	mov.f32 	%f27, 0f00000000;
	mul.rn.f32 	%f61, %f1, %f27;
	mov.b32 	%r93, 0;
	bra.uni 	$L__BB1_10;
$L__BB1_5:
	mov.b32 	%r3, %f1;
	mov.b64 	%rd61, 0;
	mov.b32 	%r90, 0;
	mov.u64 	%rd59, __cudart_i2opi_f;
	mov.u64 	%rd60, %rd2;
$L__BB1_6:
	.pragma "nounroll";
	ld.global.nc.u32 	%r41, [%rd59];
	shl.b32 	%r42, %r3, 8;
	or.b32  	%r43, %r42, -2147483648;
	mad.wide.u32 	%rd36, %r41, %r43, %rd61;
	shr.u64 	%rd61, %rd36, 32;
	st.local.u32 	[%rd60], %rd36;
	add.s32 	%r90, %r90, 1;
	add.s64 	%rd60, %rd60, 4;
	add.s64 	%rd59, %rd59, 4;
	setp.ne.s32 	%p4, %r90, 6;
	@%p4 bra 	$L__BB1_6;
	shr.u32 	%r44, %r3, 23;
	st.local.u32 	[%rd2+24], %rd61;
	and.b32  	%r6, %r44, 31;
	and.b32  	%r45, %r44, 224;
	add.s32 	%r46, %r45, -128;
	shr.u32 	%r47, %r46, 5;
	mul.wide.u32 	%rd37, %r47, 4;
	sub.s64 	%rd13, %rd2, %rd37;
	ld.local.u32 	%r91, [%rd13+24];
	ld.local.u32 	%r92, [%rd13+20];
	setp.eq.s32 	%p5, %r6, 0;
	@%p5 bra 	$L__BB1_9;
	shf.l.wrap.b32 	%r91, %r92, %r91, %r6;
	ld.local.u32 	%r48, [%rd13+16];
	shf.l.wrap.b32 	%r92, %r48, %r92, %r6;
$L__BB1_9:
	shr.u32 	%r49, %r91, 30;
	shf.l.wrap.b32 	%r50, %r92, %r91, 2;
	shl.b32 	%r51, %r92, 2;
	shr.u32 	%r52, %r50, 31;
	add.s32 	%r53, %r52, %r49;
	neg.s32 	%r54, %r53;
	setp.lt.s32 	%p6, %r3, 0;
	selp.b32 	%r93, %r54, %r53, %p6;
	xor.b32  	%r55, %r50, %r3;
	shr.s32 	%r56, %r50, 31;
	xor.b32  	%r57, %r56, %r50;
	xor.b32  	%r58, %r56, %r51;
	cvt.u64.u32 	%rd38, %r57;
	shl.b64 	%rd39, %rd38, 32;
	cvt.u64.u32 	%rd40, %r58;
	or.b64  	%rd41, %rd39, %rd40;
	cvt.rn.f64.s64 	%fd1, %rd41;
	mul.f64 	%fd2, %fd1, 0d3BF921FB54442D19;
	cvt.rn.f32.f64 	%f25, %fd2;
	neg.f32 	%f26, %f25;
	setp.lt.s32 	%p7, %r55, 0;
	selp.f32 	%f61, %f26, %f25, %p7;
$L__BB1_10:
	ld.param.u64 	%rd57, [_Z12computeQ_GPUiiPfS_S_S_S_P7kValues_param_5];
	setp.ltu.f32 	%p8, %f4, 0f47CE4780;
	add.s32 	%r60, %r93, 1;
	mul.rn.f32 	%f28, %f61, %f61;
	and.b32  	%r61, %r93, 1;
	setp.eq.b32 	%p9, %r61, 1;
	selp.f32 	%f29, %f61, 0f3F800000, %p9;
	fma.rn.f32 	%f30, %f28, %f29, 0f00000000;
	fma.rn.f32 	%f31, %f28, 0f37CBAC00, 0fBAB607ED;
	selp.f32 	%f32, 0fB94D4153, %f31, %p9;
	selp.f32 	%f33, 0f3C0885E4, 0f3D2AAABB, %p9;
	fma.rn.f32 	%f34, %f32, %f28, %f33;
	selp.f32 	%f35, 0fBE2AAAA8, 0fBEFFFFFF, %p9;
	fma.rn.f32 	%f36, %f34, %f28, %f35;
	fma.rn.f32 	%f37, %f36, %f30, %f29;
	and.b32  	%r62, %r60, 2;
	setp.eq.s32 	%p10, %r62, 0;
	mov.f32 	%f38, 0f00000000;
	sub.f32 	%f39, %f38, %f37;
	selp.f32 	%f40, %f37, %f39, %p10;
	cvta.to.global.u64 	%rd42, %rd57;
	mul.wide.s32 	%rd43, %r35, 4;
	add.s64 	%rd44, %rd42, %rd43;
	ld.global.f32 	%f41, [%rd44];
	fma.rn.f32 	%f42, %f2, %f40, %f41;
	st.global.f32 	[%rd44], %f42;
	ld.global.f32 	%f8, [%rd6+12];
	@%p8 bra 	$L__BB1_18;
	setp.neu.f32 	%p11, %f4, 0f7F800000;
	@%p11 bra 	$L__BB1_13;
	mov.f32 	%f45, 0f00000000;
	mul.rn.f32 	%f62, %f1, %f45;
	mov.b32 	%r97, 0;
	bra.uni 	$L__BB1_18;
$L__BB1_13:
	mov.b32 	%r15, %f1;
	shl.b32 	%r68, %r15, 8;
	or.b32  	%r16, %r68, -2147483648;
	mov.b64 	%rd62, 0;
	mov.b32 	%r94, 0;
$L__BB1_14:
	.pragma "nounroll";
	mul.wide.u32 	%rd46, %r94, 4;
	mov.u64 	%rd47, __cudart_i2opi_f;
	add.s64 	%rd48, %rd47, %rd46;
	ld.global.nc.u32 	%r69, [%rd48];
	mad.wide.u32 	%rd49, %r69, %r16, %rd62;
	shr.u64 	%rd62, %rd49, 32;
	add.s64 	%rd50, %rd1, %rd46;
	st.local.u32 	[%rd50], %rd49;
	add.s32 	%r94, %r94, 1;
	setp.ne.s32 	%p12, %r94, 6;
	@%p12 bra 	$L__BB1_14;
	shr.u32 	%r70, %r15, 23;
	st.local.u32 	[%rd1+24], %rd62;
	and.b32  	%r19, %r70, 31;
	and.b32  	%r71, %r70, 224;
	add.s32 	%r72, %r71, -128;
	shr.u32 	%r73, %r72, 5;
	mul.wide.u32 	%rd51, %r73, 4;
	sub.s64 	%rd16, %rd1, %rd51;
	ld.local.u32 	%r95, [%rd16+24];
	ld.local.u32 	%r96, [%rd16+20];
	setp.eq.s32 	%p13, %r19, 0;
	@%p13 bra 	$L__BB1_17;
	shf.l.wrap.b32 	%r95, %r96, %r95, %r19;
	ld.local.u32 	%r74, [%rd16+16];
	shf.l.wrap.b32 	%r96, %r74, %r96, %r19;
$L__BB1_17:
	shr.u32 	%r75, %r95, 30;
	shf.l.wrap.b32 	%r76, %r96, %r95, 2;
	shl.b32 	%r77, %r96, 2;
	shr.u32 	%r78, %r76, 31;
	add.s32 	%r79, %r78, %r75;
	neg.s32 	%r80, %r79;
	setp.lt.s32 	%p14, %r15, 0;
	selp.b32 	%r97, %r80, %r79, %p14;
	xor.b32  	%r81, %r76, %r15;
	shr.s32 	%r82, %r76, 31;
	xor.b32  	%r83, %r82, %r76;
	xor.b32  	%r84, %r82, %r77;
	cvt.u64.u32 	%rd52, %r83;
	shl.b64 	%rd53, %rd52, 32;
	cvt.u64.u32 	%rd54, %r84;
	or.b64  	%rd55, %rd53, %rd54;
	cvt.rn.f64.s64 	%fd3, %rd55;
	mul.f64 	%fd4, %fd3, 0d3BF921FB54442D19;
	cvt.rn.f32.f64 	%f43, %fd4;
	neg.f32 	%f44, %f43;
	setp.lt.s32 	%p15, %r81, 0;
	selp.f32 	%f62, %f44, %f43, %p15;
$L__BB1_18:
	mul.rn.f32 	%f46, %f62, %f62;
	and.b32  	%r86, %r97, 1;
	setp.eq.b32 	%p16, %r86, 1;
	selp.f32 	%f47, 0f3F800000, %f62, %p16;
	fma.rn.f32 	%f48, %f46, %f47, 0f00000000;
	fma.rn.f32 	%f49, %f46, 0f37CBAC00, 0fBAB607ED;
	selp.f32 	%f50, %f49, 0fB94D4153, %p16;
	selp.f32 	%f51, 0f3D2AAABB, 0f3C0885E4, %p16;
	fma.rn.f32 	%f52, %f50, %f46, %f51;
	selp.f32 	%f53, 0fBEFFFFFF, 0fBE2AAAA8, %p16;
	fma.rn.f32 	%f54, %f52, %f46, %f53;
	fma.rn.f32 	%f55, %f54, %f48, %f47;
	and.b32  	%r87, %r97, 2;
	setp.eq.s32 	%p17, %r87, 0;
	mov.f32 	%f56, 0f00000000;
	sub.f32 	%f57, %f56, %f55;
	selp.f32 	%f58, %f55, %f57, %p17;
	ld.global.f32 	%f59, [%rd5];
	fma.rn.f32 	%f60, %f8, %f58, %f59;
	st.global.f32 	[%rd5], %f60;
	add.s32 	%r89, %r1, 1;
	add.s32 	%r88, %r89, %r30;
	setp.lt.u32 	%p18, %r1, 1023;
	setp.lt.s32 	%p19, %r88, %r29;
	and.pred  	%p20, %p18, %p19;
	@%p20 bra 	$L__BB1_2;
$L__BB1_19:
	ret;

}


// ===== COMPILED SASS (sm_100) =====

	.target	sm_100

	.elftype	@"ET_EXEC"


//--------------------- .note.nv.tkinfo           --------------------------
	.section	.note.nv.tkinfo,"",@"SHT_NOTE"
	.sectionflags	@"SHF_NOTE_NV_TKINFO"
	.tkinfo
        /*0018*/ 	.word	0x00000002
        /*0030*/ 	.string	""
        /*0030*/ 	.string	"ptxas"
        /*0030*/ 	.string	"Cuda compilation tools, release 13.0, V13.0.88"
        /*0030*/ 	.string	"Build cuda_13.0.r13.0/compiler.36424714_0"
        /*0030*/ 	.string	"-arch sm_100 -m 64 "



//--------------------- .note.nv.cuinfo           --------------------------
	.section	.note.nv.cuinfo,"",@"SHT_NOTE"
	.sectionflags	@"SHF_NOTE_NV_CUINFO"
        /*0018*/ 	.short	0x0002
        /*001a*/ 	.short	0x0064
        /*001c*/ 	.short	0x0082
	.zero		2


//--------------------- .nv.info                  --------------------------
	.section	.nv.info,"",@"SHT_CUDA_INFO"
	.align	4


	//----- nvinfo : EIATTR_REGCOUNT
	.align		4
        /*0000*/ 	.byte	0x04, 0x2f
        /*0002*/ 	.short	(.L_2 - .L_1)
	.align		4
.L_1:
        /*0004*/ 	.word	index@(_Z17ComputePhiMag_GPUPfS_S_i)
        /*0008*/ 	.word	0x0000000e


	//----- nvinfo : EIATTR_FRAME_SIZE
	.align		4
.L_2:
        /*000c*/ 	.byte	0x04, 0x11
        /*000e*/ 	.short	(.L_4 - .L_3)
	.align		4
.L_3:
        /*0010*/ 	.word	index@(_Z17ComputePhiMag_GPUPfS_S_i)
        /*0014*/ 	.word	0x00000000


	//----- nvinfo : EIATTR_REGCOUNT
	.align		4
.L_4:
        /*0018*/ 	.byte	0x04, 0x2f
        /*001a*/ 	.short	(.L_6 - .L_5)
	.align		4
.L_5:
        /*001c*/ 	.word	index@(_Z12computeQ_GPUiiPfS_S_S_S_P7kValues)
        /*0020*/ 	.word	0x00000020


	//----- nvinfo : EIATTR_FRAME_SIZE
	.align		4
.L_6:
        /*0024*/ 	.byte	0x04, 0x11
        /*0026*/ 	.short	(.L_8 - .L_7)
	.align		4
.L_7:
        /*0028*/ 	.word	index@(_Z12computeQ_GPUiiPfS_S_S_S_P7kValues)
        /*002c*/ 	.word	0x00000000


	//----- nvinfo : EIATTR_MIN_STACK_SIZE
	.align		4
.L_8:
        /*0030*/ 	.byte	0x04, 0x12
        /*0032*/ 	.short	(.L_10 - .L_9)
	.align		4
.L_9:
        /*0034*/ 	.word	index@(_Z12computeQ_GPUiiPfS_S_S_S_P7kValues)
        /*0038*/ 	.word	0x00000000


	//----- nvinfo : EIATTR_MIN_STACK_SIZE
	.align		4
.L_10:
        /*003c*/ 	.byte	0x04, 0x12
        /*003e*/ 	.short	(.L_12 - .L_11)
	.align		4
.L_11:
        /*0040*/ 	.word	index@(_Z17ComputePhiMag_GPUPfS_S_i)
        /*0044*/ 	.word	0x00000000
.L_12:


//--------------------- .nv.compat                --------------------------
	.section	.nv.compat,"",@"SHT_CUDA_COMPAT_INFO"
	.align	4
        /*0000*/ 	.byte	0x02, 0x09, 0x00, 0x00, 0x02, 0x02, 0x01, 0x00, 0x02, 0x05, 0x05, 0x00, 0x03, 0x07, 0x01, 0x01
        /*0010*/ 	.byte	0x02, 0x03, 0x00, 0x00, 0x02, 0x06, 0x01, 0x00, 0x04, 0x0b, 0x08, 0x00, 0x01, 0x00, 0x00, 0x00
        /*0020*/ 	.byte	0x00, 0x00, 0x00, 0x00


//--------------------- .nv.info._Z12computeQ_GPUiiPfS_S_S_S_P7kValues --------------------------
	.section	.nv.info._Z12computeQ_GPUiiPfS_S_S_S_P7kValues,"",@"SHT_CUDA_INFO"
	.sectionflags	@""
	.align	4


	//----- nvinfo : EIATTR_CUDA_API_VERSION
	.align		4
        /*0000*/ 	.byte	0x04, 0x37
        /*0002*/ 	.short	(.L_14 - .L_13)
.L_13:
        /*0004*/ 	.word	0x00000082


	//----- nvinfo : EIATTR_KPARAM_INFO
	.align		4
.L_14:
        /*0008*/ 	.byte	0x04, 0x17
        /*000a*/ 	.short	(.L_16 - .L_15)
.L_15:
        /*000c*/ 	.word	0x00000000
        /*0010*/ 	.short	0x0007
        /*0012*/ 	.short	0x0030
        /*0014*/ 	.byte	0x00, 0xf5, 0x21, 0x00


	//----- nvinfo : EIATTR_KPARAM_INFO
	.align		4
.L_16:
        /*0018*/ 	.byte	0x04, 0x17
        /*001a*/ 	.short	(.L_18 - .L_17)
.L_17:
        /*001c*/ 	.word	0x00000000
        /*0020*/ 	.short	0x0006
        /*0022*/ 	.short	0x0028
        /*0024*/ 	.byte	0x00, 0xf5, 0x21, 0x00


	//----- nvinfo : EIATTR_KPARAM_INFO
	.align		4
.L_18:
        /*0028*/ 	.byte	0x04, 0x17
        /*002a*/ 	.short	(.L_20 - .L_19)
.L_19:
        /*002c*/ 	.word	0x00000000
        /*0030*/ 	.short	0x0005
        /*0032*/ 	.short	0x0020
        /*0034*/ 	.byte	0x00, 0xf5, 0x21, 0x00


	//----- nvinfo : EIATTR_KPARAM_INFO
	.align		4
.L_20:
        /*0038*/ 	.byte	0x04, 0x17
        /*003a*/ 	.short	(.L_22 - .L_21)
.L_21:
        /*003c*/ 	.word	0x00000000
        /*0040*/ 	.short	0x0004
        /*0042*/ 	.short	0x0018
        /*0044*/ 	.byte	0x00, 0xf5, 0x21, 0x00


	//----- nvinfo : EIATTR_KPARAM_INFO
	.align		4
.L_22:
        /*0048*/ 	.byte	0x04, 0x17
        /*004a*/ 	.short	(.L_24 - .L_23)
.L_23:
        /*004c*/ 	.word	0x00000000
        /*0050*/ 	.short	0x0003
        /*0052*/ 	.short	0x0010
        /*0054*/ 	.byte	0x00, 0xf5, 0x21, 0x00


	//----- nvinfo : EIATTR_KPARAM_INFO
	.align		4
.L_24:
        /*0058*/ 	.byte	0x04, 0x17
        /*005a*/ 	.short	(.L_26 - .L_25)
.L_25:
        /*005c*/ 	.word	0x00000000
        /*0060*/ 	.short	0x0002
        /*0062*/ 	.short	0x0008
        /*0064*/ 	.byte	0x00, 0xf5, 0x21, 0x00


	//----- nvinfo : EIATTR_KPARAM_INFO
	.align		4
.L_26:
        /*0068*/ 	.byte	0x04, 0x17
        /*006a*/ 	.short	(.L_28 - .L_27)
.L_27:
        /*006c*/ 	.word	0x00000000
        /*0070*/ 	.short	0x0001
        /*0072*/ 	.short	0x0004
        /*0074*/ 	.byte	0x00, 0xf0, 0x11, 0x00


	//----- nvinfo : EIATTR_KPARAM_INFO
	.align		4
.L_28:
        /*0078*/ 	.byte	0x04, 0x17
        /*007a*/ 	.short	(.L_30 - .L_29)
.L_29:
        /*007c*/ 	.word	0x00000000
        /*0080*/ 	.short	0x0000
        /*0082*/ 	.short	0x0000
        /*0084*/ 	.byte	0x00, 0xf0, 0x11, 0x00


	//----- nvinfo : EIATTR_SPARSE_MMA_MASK
	.align		4
.L_30:
        /*0088*/ 	.byte	0x03, 0x50
        /*008a*/ 	.short	0x0000


	//----- nvinfo : EIATTR_MAXREG_COUNT
	.align		4
        /*008c*/ 	.byte	0x03, 0x1b
        /*008e*/ 	.short	0x00ff


	//----- nvinfo : EIATTR_MERCURY_ISA_VERSION
	.align		4
        /*0090*/ 	.byte	0x03, 0x5f
        /*0092*/ 	.short	0x0101


	//----- nvinfo : EIATTR_VRC_CTA_INIT_COUNT
	.align		4
        /*0094*/ 	.byte	0x02, 0x4a
	.zero		1
	.zero		1


	//----- nvinfo : EIATTR_EXIT_INSTR_OFFSETS
	.align		4
        /*0098*/ 	.byte	0x04, 0x1c
        /*009a*/ 	.short	(.L_32 - .L_31)


	//   ....[0]....
.L_31:
        /*009c*/ 	.word	0x00000030


	//   ....[1]....
        /*00a0*/ 	.word	0x00001180


	//----- nvinfo : EIATTR_CRS_STACK_SIZE
	.align		4
.L_32:
        /*00a4*/ 	.byte	0x04, 0x1e
        /*00a6*/ 	.short	(.L_34 - .L_33)
.L_33:
        /*00a8*/ 	.word	0x00000000


	//----- nvinfo : EIATTR_CBANK_PARAM_SIZE
	.align		4
.L_34:
        /*00ac*/ 	.byte	0x03, 0x19
        /*00ae*/ 	.short	0x0038


	//----- nvinfo : EIATTR_PARAM_CBANK
	.align		4
        /*00b0*/ 	.byte	0x04, 0x0a
        /*00b2*/ 	.short	(.L_36 - .L_35)
	.align		4
.L_35:
        /*00b4*/ 	.word	index@(.nv.constant0._Z12computeQ_GPUiiPfS_S_S_S_P7kValues)
        /*00b8*/ 	.short	0x0380
        /*00ba*/ 	.short	0x0038


	//----- nvinfo : EIATTR_SW_WAR
	.align		4
.L_36:
        /*00bc*/ 	.byte	0x04, 0x36
        /*00be*/ 	.short	(.L_38 - .L_37)
.L_37:
        /*00c0*/ 	.word	0x00000008
.L_38:


//--------------------- .nv.info._Z17ComputePhiMag_GPUPfS_S_i --------------------------
	.section	.nv.info._Z17ComputePhiMag_GPUPfS_S_i,"",@"SHT_CUDA_INFO"
	.sectionflags	@""
	.align	4


	//----- nvinfo : EIATTR_CUDA_API_VERSION
	.align		4
        /*0000*/ 	.byte	0x04, 0x37
        /*0002*/ 	.short	(.L_40 - .L_39)
.L_39:
        /*0004*/ 	.word	0x00000082


	//----- nvinfo : EIATTR_KPARAM_INFO
	.align		4
.L_40:
        /*0008*/ 	.byte	0x04, 0x17
        /*000a*/ 	.short	(.L_42 - .L_41)
.L_41:
        /*000c*/ 	.word	0x00000000
        /*0010*/ 	.short	0x0003
        /*0012*/ 	.short	0x0018
        /*0014*/ 	.byte	0x00, 0xf0, 0x11, 0x00


	//----- nvinfo : EIATTR_KPARAM_INFO
	.align		4
.L_42:
        /*0018*/ 	.byte	0x04, 0x17
        /*001a*/ 	.short	(.L_44 - .L_43)
.L_43:
        /*001c*/ 	.word	0x00000000
        /*0020*/ 	.short	0x0002
        /*0022*/ 	.short	0x0010
        /*0024*/ 	.byte	0x00, 0xf5, 0x21, 0x00


	//----- nvinfo : EIATTR_KPARAM_INFO
	.align		4
.L_44:
        /*0028*/ 	.byte	0x04, 0x17
        /*002a*/ 	.short	(.L_46 - .L_45)
.L_45:
        /*002c*/ 	.word	0x00000000
        /*0030*/ 	.short	0x0001
        /*0032*/ 	.short	0x0008
        /*0034*/ 	.byte	0x00, 0xf5, 0x21, 0x00


	//----- nvinfo : EIATTR_KPARAM_INFO
	.align		4
.L_46:
        /*0038*/ 	.byte	0x04, 0x17
        /*003a*/ 	.short	(.L_48 - .L_47)
.L_47:
        /*003c*/ 	.word	0x00000000
        /*0040*/ 	.short	0x0000
        /*0042*/ 	.short	0x0000
        /*0044*/ 	.byte	0x00, 0xf5, 0x21, 0x00


	//----- nvinfo : EIATTR_SPARSE_MMA_MASK
	.align		4
.L_48:
        /*0048*/ 	.byte	0x03, 0x50
        /*004a*/ 	.short	0x0000


	//----- nvinfo : EIATTR_MAXREG_COUNT
	.align		4
        /*004c*/ 	.byte	0x03, 0x1b
        /*004e*/ 	.short	0x00ff


	//----- nvinfo : EIATTR_MERCURY_ISA_VERSION
	.align		4
        /*0050*/ 	.byte	0x03, 0x5f
        /*0052*/ 	.short	0x0101


	//----- nvinfo : EIATTR_VRC_CTA_INIT_COUNT
	.align		4
        /*0054*/ 	.byte	0x02, 0x4a
	.zero		1
	.zero		1


	//----- nvinfo : EIATTR_EXIT_INSTR_OFFSETS
	.align		4
        /*0058*/ 	.byte	0x04, 0x1c
        /*005a*/ 	.short	(.L_50 - .L_49)


	//   ....[0]....
.L_49:
        /*005c*/ 	.word	0x00000060


	//   ....[1]....
        /*0060*/ 	.word	0x00000130


	//----- nvinfo : EIATTR_CBANK_PARAM_SIZE
	.align		4
.L_50:
        /*0064*/ 	.byte	0x03, 0x19
        /*0066*/ 	.short	0x001c


	//----- nvinfo : EIATTR_PARAM_CBANK
	.align		4
        /*0068*/ 	.byte	0x04, 0x0a
        /*006a*/ 	.short	(.L_52 - .L_51)
	.align		4
.L_51:
        /*006c*/ 	.word	index@(.nv.constant0._Z17ComputePhiMag_GPUPfS_S_i)
        /*0070*/ 	.short	0x0380
        /*0072*/ 	.short	0x001c


	//----- nvinfo : EIATTR_SW_WAR
	.align		4
.L_52:
        /*0074*/ 	.byte	0x04, 0x36
        /*0076*/ 	.short	(.L_54 - .L_53)
.L_53:
        /*0078*/ 	.word	0x00000008
.L_54:


//--------------------- .nv.callgraph             --------------------------
	.section	.nv.callgraph,"",@"SHT_CUDA_CALLGRAPH"
	.align	4
	.sectionentsize	8
	.align		4
        /*0000*/ 	.word	0x00000000
	.align		4
        /*0004*/ 	.word	0xffffffff
	.align		4
        /*0008*/ 	.word	0x00000000
	.align		4
        /*000c*/ 	.word	0xfffffffe
	.align		4
        /*0010*/ 	.word	0x00000000
	.align		4
        /*0014*/ 	.word	0xfffffffd
	.align		4
        /*0018*/ 	.word	0x00000000
	.align		4
        /*001c*/ 	.word	0xfffffffc


//--------------------- .nv.constant4             --------------------------
	.section	.nv.constant4,"a",@progbits
	.align	8
	.align		8
.nv.constant4:
        /*0000*/ 	.dword	__cudart_i2opi_f


//--------------------- .text._Z12computeQ_GPUiiPfS_S_S_S_P7kValues --------------------------
	.section	.text._Z12computeQ_GPUiiPfS_S_S_S_P7kValues,"ax",@progbits
	.align	128
        .global         _Z12computeQ_GPUiiPfS_S_S_S_P7kValues
        .type           _Z12computeQ_GPUiiPfS_S_S_S_P7kValues,@function
        .size           _Z12computeQ_GPUiiPfS_S_S_S_P7kValues,(.L_x_13 - _Z12computeQ_GPUiiPfS_S_S_S_P7kValues)
        .other          _Z12computeQ_GPUiiPfS_S_S_S_P7kValues,@"STO_CUDA_ENTRY STV_DEFAULT"
_Z12computeQ_GPUiiPfS_S_S_S_P7kValues:
.text._Z12computeQ_GPUiiPfS_S_S_S_P7kValues:
[----:B------:R-:W-:Y:S08]  /*0000*/  LDC R1, c[0x0][0x37c] ;  /* 0x0000df00ff017b82 */ /* 0x000ff00000000800 */
[----:B------:R-:W0:Y:S02]  /*0010*/  LDC.64 R2, c[0x0][0x380] ;  /* 0x0000e000ff027b82 */ /* 0x000e240000000a00 */
[----:B0-----:R-:W-:-:S13]  /*0020*/  ISETP.GE.AND P0, PT, R3, R2, PT ;  /* 0x000000020300720c */ /* 0x001fda0003f06270 */
[----:B------:R-:W-:Y:S05]  /*0030*/  @P0 EXIT ;  /* 0x000000000000094d */ /* 0x000fea0003800000 */
[----:B------:R-:W0:Y:S01]  /*0040*/  S2R R0, SR_TID.X ;  /* 0x0000000000007919 */ /* 0x000e220000002100 */
[----:B------:R-:W1:Y:S01]  /*0050*/  LDC.64 R10, c[0x0][0x388] ;  /* 0x0000e200ff0a7b82 */ /* 0x000e620000000a00 */
[----:B------:R-:W-:Y:S01]  /*0060*/  IMAD.MOV.U32 R2, RZ, RZ, RZ ;  /* 0x000000ffff027224 */ /* 0x000fe200078e00ff */
[----:B------:R-:W2:Y:S01]  /*0070*/  LDCU.64 UR6, c[0x0][0x358] ;  /* 0x00006b00ff0677ac */ /* 0x000ea20008000a00 */
[----:B------:R-:W0:Y:S05]  /*0080*/  S2R R3, SR_CTAID.X ;  /* 0x0000000000037919 */ /* 0x000e2a0000002500 */
[----:B------:R-:W3:Y:S08]  /*0090*/  LDC.64 R12, c[0x0][0x390] ;  /* 0x0000e400ff0c7b82 */ /* 0x000ef00000000a00 */
[----:B------:R-:W4:Y:S01]  /*00a0*/  LDC.64 R14, c[0x0][0x3a8] ;  /* 0x0000ea00ff0e7b82 */ /* 0x000f220000000a00 */
[----:B0-----:R-:W-:-:S04]  /*00b0*/  IMAD R0, R3, 0x100, R0 ;  /* 0x0000010003007824 */ /* 0x001fc800078e0200 */
[----:B-1----:R-:W-:-:S04]  /*00c0*/  IMAD.WIDE R10, R0, 0x4, R10 ;  /* 0x00000004000a7825 */ /* 0x002fc800078e020a */
[----:B---3--:R-:W-:-:S04]  /*00d0*/  IMAD.WIDE R12, R0, 0x4, R12 ;  /* 0x00000004000c7825 */ /* 0x008fc800078e020c */
[----:B--2-4-:R-:W-:-:S07]  /*00e0*/  IMAD.WIDE R14, R0, 0x4, R14 ;  /* 0x00000004000e7825 */ /* 0x014fce00078e020e */
.L_x_10:
[----:B------:R-:W0:Y:S01]  /*00f0*/  LDC.64 R16, c[0x0][0x3b0] ;  /* 0x0000ec00ff107b82 */ /* 0x000e220000000a00 */
[----:B------:R-:W2:Y:S04]  /*0100*/  LDG.E R20, desc[UR6][R12.64] ;  /* 0x000000060c147981 */ /* 0x000ea8000c1e1900 */
[----:B------:R-:W3:Y:S03]  /*0110*/  LDG.E R18, desc[UR6][R10.64] ;  /* 0x000000060a127981 */ /* 0x000ee6000c1e1900 */
[----:B------:R-:W1:Y:S01]  /*0120*/  LDC.64 R4, c[0x0][0x398] ;  /* 0x0000e600ff047b82 */ /* 0x000e620000000a00 */
[----:B0-----:R-:W-:-:S05]  /*0130*/  IMAD.WIDE.U32 R16, R2, 0x10, R16 ;  /* 0x0000001002107825 */ /* 0x001fca00078e0010 */
[----:B------:R-:W2:Y:S01]  /*0140*/  LDG.E R19, desc[UR6][R16.64+0x4] ;  /* 0x0000040610137981 */ /* 0x000ea2000c1e1900 */
[----:B-1----:R-:W-:-:S03]  /*0150*/  IMAD.WIDE R4, R0, 0x4, R4 ;  /* 0x0000000400047825 */ /* 0x002fc600078e0204 */
[----:B------:R-:W3:Y:S04]  /*0160*/  LDG.E R3, desc[UR6][R16.64] ;  /* 0x0000000610037981 */ /* 0x000ee8000c1e1900 */
[----:B------:R-:W4:Y:S04]  /*0170*/  LDG.E R26, desc[UR6][R16.64+0x8] ;  /* 0x00000806101a7981 */ /* 0x000f28000c1e1900 */
[----:B------:R-:W4:Y:S04]  /*0180*/  LDG.E R4, desc[UR6][R4.64] ;  /* 0x0000000604047981 */ /* 0x000f28000c1e1900 */
[----:B------:R0:W5:Y:S01]  /*0190*/  LDG.E R24, desc[UR6][R16.64+0xc] ;  /* 0x00000c0610187981 */ /* 0x000162000c1e1900 */
[----:B------:R-:W-:Y:S01]  /*01a0*/  BSSY.RECONVERGENT B0, `(.L_x_0) ;  /* 0x000006e000007945 */ /* 0x000fe20003800200 */
[----:B--2---:R-:W-:-:S04]  /*01b0*/  FMUL R20, R19, R20 ;  /* 0x0000001413147220 */ /* 0x004fc80000400000 */
[----:B---3--:R-:W-:-:S04]  /*01c0*/  FFMA R3, R3, R18, R20 ;  /* 0x0000001203037223 */ /* 0x008fc80000000014 */
[----:B----4-:R-:W-:-:S04]  /*01d0*/  FFMA R3, R26, R4, R3 ;  /* 0x000000041a037223 */ /* 0x010fc80000000003 */
[----:B------:R-:W-:-:S04]  /*01e0*/  FMUL R3, R3, 6.2831854820251464844 ;  /* 0x40c90fdb03037820 */ /* 0x000fc80000400000 */
[----:B------:R-:W-:-:S04]  /*01f0*/  FMUL R19, R3, 0.63661974668502807617 ;  /* 0x3f22f98303137820 */ /* 0x000fc80000400000 */
[----:B------:R-:W1:Y:S01]  /*0200*/  F2I.NTZ R26, R19 ;  /* 0x00000013001a7305 */ /* 0x000e620000203100 */
[----:B------:R-:W-:Y:S02]  /*0210*/  FSETP.GE.AND P0, PT, |R3|, 105615, PT ;  /* 0x47ce47800300780b */ /* 0x000fe40003f06200 */
[----:B-1----:R-:W-:-:S05]  /*0220*/  I2FP.F32.S32 R18, R26 ;  /* 0x0000001a00127245 */ /* 0x002fca0000201400 */
[----:B------:R-:W-:-:S04]  /*0230*/  FFMA R21, R18, -1.5707962512969970703, R3 ;  /* 0xbfc90fda12157823 */ /* 0x000fc80000000003 */
[----:B------:R-:W-:-:S04]  /*0240*/  FFMA R21, R18, -7.5497894158615963534e-08, R21 ;  /* 0xb3a2216812157823 */ /* 0x000fc80000000015 */
[----:B------:R-:W-:Y:S01]  /*0250*/  FFMA R4, R18, -5.3903029534742383927e-15, R21 ;  /* 0xa7c234c512047823 */ /* 0x000fe20000000015 */
[----:B------:R-:W-:-:S03]  /*0260*/  IMAD.MOV.U32 R5, RZ, RZ, R26 ;  /* 0x000000ffff057224 */ /* 0x000fc600078e001a */
[----:B------:R-:W-:Y:S01]  /*0270*/  IMAD.MOV.U32 R18, RZ, RZ, R4 ;  /* 0x000000ffff127224 */ /* 0x000fe200078e0004 */
[----:B0-----:R-:W-:Y:S06]  /*0280*/  @!P0 BRA `(.L_x_1) ;  /* 0x00000004007c8947 */ /* 0x001fec0003800000 */
[----:B------:R-:W-:-:S13]  /*0290*/  FSETP.NEU.AND P0, PT, |R3|, +INF , PT ;  /* 0x7f8000000300780b */ /* 0x000fda0003f0d200 */
[----:B------:R-:W-:Y:S01]  /*02a0*/  @!P0 FMUL R18, RZ, R3 ;  /* 0x00000003ff128220 */ /* 0x000fe20000400000 */
[----:B------:R-:W-:Y:S01]  /*02b0*/  @!P0 IMAD.MOV.U32 R26, RZ, RZ, RZ ;  /* 0x000000ffff1a8224 */ /* 0x000fe200078e00ff */
[----:B------:R-:W-:Y:S06]  /*02c0*/  @!P0 BRA `(.L_x_1) ;  /* 0x00000004006c8947 */ /* 0x000fec0003800000 */
[----:B------:R-:W-:Y:S01]  /*02d0*/  SHF.L.U32 R18, R3, 0x8, RZ ;  /* 0x0000000803127819 */ /* 0x000fe200000006ff */
[----:B------:R-:W-:Y:S01]  /*02e0*/  IMAD.MOV.U32 R27, RZ, RZ, RZ ;  /* 0x000000ffff1b7224 */ /* 0x000fe200078e00ff */
[----:B------:R-:W0:Y:S01]  /*02f0*/  LDCU.64 UR8, c[0x4][URZ] ;  /* 0x01000000ff0877ac */ /* 0x000e220008000a00 */
[----:B------:R-:W-:Y:S01]  /*0300*/  IMAD.MOV.U32 R25, RZ, RZ, RZ ;  /* 0x000000ffff197224 */ /* 0x000fe200078e00ff */
[----:B------:R-:W-:Y:S01]  /*0310*/  LOP3.LUT R29, R18, 0x80000000, RZ, 0xfc, !PT ;  /* 0x80000000121d7812 */ /* 0x000fe200078efcff */
[----:B------:R-:W-:Y:S01]  /*0320*/  UMOV UR5, URZ ;  /* 0x000000ff00057c82 */ /* 0x000fe20008000000 */
[----:B------:R-:W-:-:S05]  /*0330*/  UMOV UR4, URZ ;  /* 0x000000ff00047c82 */ /* 0x000fca0008000000 */
.L_x_2:
[----:B0-----:R-:W-:Y:S02]  /*0340*/  IMAD.U32 R18, RZ, RZ, UR8 ;  /* 0x00000008ff127e24 */ /* 0x001fe4000f8e00ff */
[----:B------:R-:W-:-:S05]  /*0350*/  IMAD.U32 R19, RZ, RZ, UR9 ;  /* 0x00000009ff137e24 */ /* 0x000fca000f8e00ff */
[----:B------:R-:W2:Y:S01]  /*0360*/  LDG.E.CONSTANT R18, desc[UR6][R18.64] ;  /* 0x0000000612127981 */ /* 0x000ea2000c1e9900 */
[----:B------:R-:W-:Y:S01]  /*0370*/  UIADD3 UR4, UPT, UPT, UR4, 0x1, URZ ;  /* 0x0000000104047890 */ /* 0x000fe2000fffe0ff */
[C---:B------:R-:W-:Y:S01]  /*0380*/  ISETP.EQ.AND P0, PT, R25.reuse, RZ, PT ;  /* 0x000000ff1900720c */ /* 0x040fe20003f02270 */
[----:B------:R-:W-:Y:S01]  /*0390*/  UIADD3 UR8, UP1, UPT, UR8, 0x4, URZ ;  /* 0x0000000408087890 */ /* 0x000fe2000ff3e0ff */
[C---:B------:R-:W-:Y:S01]  /*03a0*/  ISETP.EQ.AND P1, PT, R25.reuse, 0x4, PT ;  /* 0x000000041900780c */ /* 0x040fe20003f22270 */
[----:B------:R-:W-:Y:S01]  /*03b0*/  UISETP.NE.AND UP0, UPT, UR4, 0x6, UPT ;  /* 0x000000060400788c */ /* 0x000fe2000bf05270 */
[C---:B------:R-:W-:Y:S01]  /*03c0*/  ISETP.EQ.AND P2, PT, R25.reuse, 0x8, PT ;  /* 0x000000081900780c */ /* 0x040fe20003f42270 */
[----:B------:R-:W-:Y:S01]  /*03d0*/  UIADD3.X UR9, UPT, UPT, URZ, UR9, URZ, UP1, !UPT ;  /* 0x00000009ff097290 */ /* 0x000fe20008ffe4ff */
[C---:B------:R-:W-:Y:S02]  /*03e0*/  ISETP.EQ.AND P3, PT, R25.reuse, 0xc, PT ;  /* 0x0000000c1900780c */ /* 0x040fe40003f62270 */
[----:B------:R-:W-:-:S02]  /*03f0*/  ISETP.EQ.AND P4, PT, R25, 0x10, PT ;  /* 0x000000101900780c */ /* 0x000fc40003f82270 */
[C---:B------:R-:W-:Y:S01]  /*0400*/  ISETP.EQ.AND P5, PT, R25.reuse, 0x14, PT ;  /* 0x000000141900780c */ /* 0x040fe20003fa2270 */
[----:B------:R-:W-:Y:S02]  /*0410*/  VIADD R25, R25, 0x4 ;  /* 0x0000000419197836 */ /* 0x000fe40000000000 */
[----:B--2---:R-:W-:-:S03]  /*0420*/  IMAD.WIDE.U32 R20, R18, R29, RZ ;  /* 0x0000001d12147225 */ /* 0x004fc600078e00ff */
[----:B------:R-:W-:-:S04]  /*0430*/  IADD3 R20, P6, PT, R20, R27, RZ ;  /* 0x0000001b14147210 */ /* 0x000fc80007fde0ff */
[----:B------:R-:W-:Y:S01]  /*0440*/  IADD3.X R27, PT, PT, R21, UR5, RZ, P6, !PT ;  /* 0x00000005151b7c10 */ /* 0x000fe2000b7fe4ff */
[--C-:B------:R-:W-:Y:S01]  /*0450*/  @P0 IMAD.MOV.U32 R6, RZ, RZ, R20.reuse ;  /* 0x000000ffff060224 */ /* 0x100fe200078e0014 */
[----:B------:R-:W-:Y:S01]  /*0460*/  @P1 MOV R7, R20 ;  /* 0x0000001400071202 */ /* 0x000fe20000000f00 */
[--C-:B------:R-:W-:Y:S02]  /*0470*/  @P2 IMAD.MOV.U32 R8, RZ, RZ, R20.reuse ;  /* 0x000000ffff082224 */ /* 0x100fe400078e0014 */
[--C-:B------:R-:W-:Y:S02]  /*0480*/  @P3 IMAD.MOV.U32 R9, RZ, RZ, R20.reuse ;  /* 0x000000ffff093224 */ /* 0x100fe400078e0014 */
[--C-:B------:R-:W-:Y:S02]  /*0490*/  @P4 IMAD.MOV.U32 R22, RZ, RZ, R20.reuse ;  /* 0x000000ffff164224 */ /* 0x100fe400078e0014 */
[----:B------:R-:W-:Y:S01]  /*04a0*/  @P5 IMAD.MOV.U32 R23, RZ, RZ, R20 ;  /* 0x000000ffff175224 */ /* 0x000fe200078e0014 */
[----:B------:R-:W-:Y:S06]  /*04b0*/  BRA.U UP0, `(.L_x_2) ;  /* 0xfffffffd00a07547 */ /* 0x000fec000b83ffff */
[----:B------:R-:W-:Y:S01]  /*04c0*/  SHF.R.U32.HI R18, RZ, 0x17, R3 ;  /* 0x00000017ff127819 */ /* 0x000fe20000011603 */
[----:B------:R-:W-:Y:S03]  /*04d0*/  BSSY.RECONVERGENT B1, `(.L_x_3) ;  /* 0x0000028000017945 */ /* 0x000fe60003800200 */
[C---:B------:R-:W-:Y:S02]  /*04e0*/  LOP3.LUT R19, R18.reuse, 0xe0, RZ, 0xc0, !PT ;  /* 0x000000e012137812 */ /* 0x040fe400078ec0ff */
[----:B------:R-:W-:Y:S02]  /*04f0*/  LOP3.LUT P6, RZ, R18, 0x1f, RZ, 0xc0, !PT ;  /* 0x0000001f12ff7812 */ /* 0x000fe400078cc0ff */
[----:B------:R-:W-:-:S04]  /*0500*/  IADD3 R19, PT, PT, R19, -0x80, RZ ;  /* 0xffffff8013137810 */ /* 0x000fc80007ffe0ff */
[----:B------:R-:W-:-:S05]  /*0510*/  SHF.R.U32.HI R19, RZ, 0x5, R19 ;  /* 0x00000005ff137819 */ /* 0x000fca0000011613 */
[----:B------:R-:W-:-:S05]  /*0520*/  IMAD.U32 R21, R19, -0x4, RZ ;  /* 0xfffffffc13157824 */ /* 0x000fca00078e00ff */
[C---:B------:R-:W-:Y:S02]  /*0530*/  ISETP.EQ.AND P3, PT, R21.reuse, -0x18, PT ;  /* 0xffffffe81500780c */ /* 0x040fe40003f62270 */
[C---:B------:R-:W-:Y:S02]  /*0540*/  ISETP.EQ.AND P4, PT, R21.reuse, -0x14, PT ;  /* 0xffffffec1500780c */ /* 0x040fe40003f82270 */
[C---:B------:R-:W-:Y:S02]  /*0550*/  ISETP.EQ.AND P2, PT, R21.reuse, -0x10, PT ;  /* 0xfffffff01500780c */ /* 0x040fe40003f42270 */
[C---:B------:R-:W-:Y:S02]  /*0560*/  ISETP.EQ.AND P1, PT, R21.reuse, -0xc, PT ;  /* 0xfffffff41500780c */ /* 0x040fe40003f22270 */
[C---:B------:R-:W-:Y:S02]  /*0570*/  ISETP.EQ.AND P0, PT, R21.reuse, -0x8, PT ;  /* 0xfffffff81500780c */ /* 0x040fe40003f02270 */
[----:B------:R-:W-:-:S03]  /*0580*/  ISETP.EQ.AND P5, PT, R21, RZ, PT ;  /* 0x000000ff1500720c */ /* 0x000fc60003fa2270 */
[--C-:B------:R-:W-:Y:S01]  /*0590*/  @P3 IMAD.MOV.U32 R25, RZ, RZ, R6.reuse ;  /* 0x000000ffff193224 */ /* 0x100fe200078e0006 */
[C---:B------:R-:W-:Y:S01]  /*05a0*/  ISETP.EQ.AND P3, PT, R21.reuse, -0x4, PT ;  /* 0xfffffffc1500780c */ /* 0x040fe20003f62270 */
[----:B------:R-:W-:Y:S02]  /*05b0*/  @P4 IMAD.MOV.U32 R19, RZ, RZ, R6 ;  /* 0x000000ffff134224 */ /* 0x000fe400078e0006 */
[--C-:B------:R-:W-:Y:S01]  /*05c0*/  @P4 IMAD.MOV.U32 R25, RZ, RZ, R7.reuse ;  /* 0x000000ffff194224 */ /* 0x100fe200078e0007 */
[----:B------:R-:W-:Y:S01]  /*05d0*/  ISETP.EQ.AND P4, PT, R21, 0x4, PT ;  /* 0x000000041500780c */ /* 0x000fe20003f82270 */
[----:B------:R-:W-:Y:S01]  /*05e0*/  @P2 IMAD.MOV.U32 R19, RZ, RZ, R7 ;  /* 0x000000ffff132224 */ /* 0x000fe200078e0007 */
[----:B------:R-:W-:Y:S01]  /*05f0*/  @P2 MOV R25, R8 ;  /* 0x0000000800192202 */ /* 0x000fe20000000f00 */
[----:B------:R-:W-:Y:S02]  /*0600*/  @P1 IMAD.MOV.U32 R19, RZ, RZ, R8 ;  /* 0x000000ffff131224 */ /* 0x000fe400078e0008 */
[----:B------:R-:W-:-:S02]  /*0610*/  @P1 IMAD.MOV.U32 R25, RZ, RZ, R9 ;  /* 0x000000ffff191224 */ /* 0x000fc400078e0009 */
[----:B------:R-:W-:Y:S02]  /*0620*/  @P0 IMAD.MOV.U32 R19, RZ, RZ, R9 ;  /* 0x000000ffff130224 */ /* 0x000fe400078e0009 */
[--C-:B------:R-:W-:Y:S01]  /*0630*/  @P0 IMAD.MOV.U32 R25, RZ, RZ, R22.reuse ;  /* 0x000000ffff190224 */ /* 0x100fe200078e0016 */
[----:B------:R-:W-:Y:S01]  /*0640*/  @P3 MOV R25, R23 ;  /* 0x0000001700193202 */ /* 0x000fe20000000f00 */
[----:B------:R-:W-:Y:S02]  /*0650*/  @P3 IMAD.MOV.U32 R19, RZ, RZ, R22 ;  /* 0x000000ffff133224 */ /* 0x000fe400078e0016 */
[----:B------:R-:W-:Y:S02]  /*0660*/  @P5 IMAD.MOV.U32 R19, RZ, RZ, R23 ;  /* 0x000000ffff135224 */ /* 0x000fe400078e0017 */
[--C-:B------:R-:W-:Y:S02]  /*0670*/  @P5 IMAD.MOV.U32 R25, RZ, RZ, R27.reuse ;  /* 0x000000ffff195224 */ /* 0x100fe400078e001b */
[----:B------:R-:W-:Y:S01]  /*0680*/  @P4 IMAD.MOV.U32 R19, RZ, RZ, R27 ;  /* 0x000000ffff134224 */ /* 0x000fe200078e001b */
[----:B------:R-:W-:Y:S06]  /*0690*/  @!P6 BRA `(.L_x_4) ;  /* 0x00000000002ce947 */ /* 0x000fec0003800000 */
[----:B------:R-:W-:Y:S01]  /*06a0*/  @P2 IMAD.MOV.U32 R20, RZ, RZ, R6 ;  /* 0x000000ffff142224 */ /* 0x000fe200078e0006 */
[----:B------:R-:W-:Y:S01]  /*06b0*/  @P1 MOV R20, R7 ;  /* 0x0000000700141202 */ /* 0x000fe20000000f00 */
[----:B------:R-:W-:Y:S01]  /*06c0*/  @P0 IMAD.MOV.U32 R20, RZ, RZ, R8 ;  /* 0x000000ffff140224 */ /* 0x000fe200078e0008 */
[----:B------:R-:W-:Y:S01]  /*06d0*/  ISETP.EQ.AND P0, PT, R21, 0x8, PT ;  /* 0x000000081500780c */ /* 0x000fe20003f02270 */
[----:B------:R-:W-:Y:S01]  /*06e0*/  @P3 IMAD.MOV.U32 R20, RZ, RZ, R9 ;  /* 0x000000ffff143224 */ /* 0x000fe200078e0009 */
[----:B------:R-:W-:Y:S01]  /*06f0*/  LOP3.LUT R18, R18, 0x1f, RZ, 0xc0, !PT ;  /* 0x0000001f12127812 */ /* 0x000fe200078ec0ff */
[----:B------:R-:W-:Y:S02]  /*0700*/  @P5 IMAD.MOV.U32 R20, RZ, RZ, R22 ;  /* 0x000000ffff145224 */ /* 0x000fe400078e0016 */
[----:B------:R-:W-:Y:S01]  /*0710*/  @P4 IMAD.MOV.U32 R20, RZ, RZ, R23 ;  /* 0x000000ffff144224 */ /* 0x000fe200078e0017 */
[----:B------:R-:W-:-:S07]  /*0720*/  SHF.L.W.U32.HI R25, R19, R18, R25 ;  /* 0x0000001213197219 */ /* 0x000fce0000010e19 */
[----:B------:R-:W-:-:S04]  /*0730*/  @P0 MOV R20, R27 ;  /* 0x0000001b00140202 */ /* 0x000fc80000000f00 */
[----:B------:R-:W-:-:S07]  /*0740*/  SHF.L.W.U32.HI R19, R20, R18, R19 ;  /* 0x0000001214137219 */ /* 0x000fce0000010e13 */
.L_x_4:
[----:B------:R-:W-:Y:S05]  /*0750*/  BSYNC.RECONVERGENT B1 ;  /* 0x0000000000017941 */ /* 0x000fea0003800200 */
.L_x_3:
[C---:B------:R-:W-:Y:S01]  /*0760*/  SHF.L.W.U32.HI R26, R19.reuse, 0x2, R25 ;  /* 0x00000002131a7819 */ /* 0x040fe20000010e19 */
[----:B------:R-:W-:Y:S01]  /*0770*/  IMAD.SHL.U32 R19, R19, 0x4, RZ ;  /* 0x0000000413137824 */ /* 0x000fe200078e00ff */
[----:B------:R-:W-:Y:S01]  /*0780*/  UMOV UR4, 0x54442d19 ;  /* 0x54442d1900047882 */ /* 0x000fe20000000000 */
[----:B------:R-:W-:Y:S01]  /*0790*/  UMOV UR5, 0x3bf921fb ;  /* 0x3bf921fb00057882 */ /* 0x000fe20000000000 */
[----:B------:R-:W-:Y:S02]  /*07a0*/  SHF.R.S32.HI R20, RZ, 0x1f, R26 ;  /* 0x0000001fff147819 */ /* 0x000fe4000001141a */
[----:B------:R-:W-:Y:S02]  /*07b0*/  ISETP.GE.AND P0, PT, R3, RZ, PT ;  /* 0x000000ff0300720c */ /* 0x000fe40003f06270 */
[C---:B------:R-:W-:Y:S02]  /*07c0*/  LOP3.LUT R18, R20.reuse, R19, RZ, 0x3c, !PT ;  /* 0x0000001314127212 */ /* 0x040fe400078e3cff */
[----:B------:R-:W-:-:S02]  /*07d0*/  LOP3.LUT R19, R20, R26, RZ, 0x3c, !PT ;  /* 0x0000001a14137212 */ /* 0x000fc400078e3cff */
[----:B------:R-:W-:Y:S02]  /*07e0*/  SHF.R.U32.HI R25, RZ, 0x1e, R25 ;  /* 0x0000001eff197819 */ /* 0x000fe40000011619 */
[C---:B------:R-:W-:Y:S02]  /*07f0*/  LOP3.LUT R27, R26.reuse, R3, RZ, 0x3c, !PT ;  /* 0x000000031a1b7212 */ /* 0x040fe400078e3cff */
[----:B------:R-:W0:Y:S01]  /*0800*/  I2F.F64.S64 R18, R18 ;  /* 0x0000001200127312 */ /* 0x000e220000301c00 */
[----:B------:R-:W-:Y:S02]  /*0810*/  LEA.HI R26, R26, R25, RZ, 0x1 ;  /* 0x000000191a1a7211 */ /* 0x000fe400078f08ff */
[----:B------:R-:W-:-:S03]  /*0820*/  ISETP.GE.AND P1, PT, R27, RZ, PT ;  /* 0x000000ff1b00720c */ /* 0x000fc60003f26270 */
[----:B------:R-:W-:-:S04]  /*0830*/  IMAD.MOV R25, RZ, RZ, -R26 ;  /* 0x000000ffff197224 */ /* 0x000fc800078e0a1a */
[----:B------:R-:W-:Y:S01]  /*0840*/  @!P0 IMAD.MOV.U32 R26, RZ, RZ, R25 ;  /* 0x000000ffff1a8224 */ /* 0x000fe200078e0019 */
[----:B0-----:R-:W-:-:S10]  /*0850*/  DMUL R20, R18, UR4 ;  /* 0x0000000412147c28 */ /* 0x001fd40008000000 */
[----:B------:R-:W0:Y:S02]  /*0860*/  F2F.F32.F64 R20, R20 ;  /* 0x0000001400147310 */ /* 0x000e240000301000 */
[----:B0-----:R-:W-:-:S07]  /*0870*/  FSEL R18, -R20, R20, !P1 ;  /* 0x0000001414127208 */ /* 0x001fce0004800100 */
.L_x_1:
[----:B------:R-:W-:Y:S05]  /*0880*/  BSYNC.RECONVERGENT B0 ;  /* 0x0000000000007941 */ /* 0x000fea0003800200 */
.L_x_0:
[C---:B------:R-:W-:Y:S01]  /*0890*/  VIADD R21, R26.reuse, 0x1 ;  /* 0x000000011a157836 */ /* 0x040fe20000000000 */
[----:B------:R-:W-:Y:S01]  /*08a0*/  LOP3.LUT R25, R26, 0x1, RZ, 0xc0, !PT ;  /* 0x000000011a197812 */ /* 0x000fe200078ec0ff */
[C---:B------:R-:W-:Y:S01]  /*08b0*/  FMUL R19, R18.reuse, R18 ;  /* 0x0000001212137220 */ /* 0x040fe20000400000 */
[----:B------:R-:W-:Y:S02]  /*08c0*/  MOV R20, 0x37cbac00 ;  /* 0x37cbac0000147802 */ /* 0x000fe40000000f00 */
[----:B------:R-:W-:Y:S02]  /*08d0*/  ISETP.NE.U32.AND P0, PT, R25, 0x1, PT ;  /* 0x000000011900780c */ /* 0x000fe40003f05070 */
[----:B------:R-:W-:Y:S01]  /*08e0*/  LOP3.LUT P1, RZ, R21, 0x2, RZ, 0xc0, !PT ;  /* 0x0000000215ff7812 */ /* 0x000fe2000782c0ff */
[----:B------:R-:W-:Y:S01]  /*08f0*/  FFMA R25, R19, R20, -0.0013887860113754868507 ;  /* 0xbab607ed13197423 */ /* 0x000fe20000000014 */
[----:B------:R-:W-:Y:S01]  /*0900*/  IMAD.MOV.U32 R21, RZ, RZ, 0x3c0885e4 ;  /* 0x3c0885e4ff157424 */ /* 0x000fe200078e00ff */
[----:B------:R-:W-:-:S03]  /*0910*/  FSEL R18, R18, 1, !P0 ;  /* 0x3f80000012127808 */ /* 0x000fc60004000000 */
[----:B------:R-:W-:Y:S01]  /*0920*/  FSEL R26, R25, -0.00019574658654164522886, P0 ;  /* 0xb94d4153191a7808 */ /* 0x000fe20000000000 */
[----:B------:R-:W-:Y:S01]  /*0930*/  IMAD.MOV.U32 R25, RZ, RZ, 0x3e2aaaa8 ;  /* 0x3e2aaaa8ff197424 */ /* 0x000fe200078e00ff */
[----:B------:R-:W-:-:S05]  /*0940*/  FSEL R28, R21, 0.041666727513074874878, !P0 ;  /* 0x3d2aaabb151c7808 */ /* 0x000fca0004000000 */
[----:B------:R-:W-:Y:S01]  /*0950*/  FFMA R26, R19, R26, R28 ;  /* 0x0000001a131a7223 */ /* 0x000fe2000000001c */
[----:B------:R-:W-:-:S05]  /*0960*/  FSEL R28, -R25, -0.4999999701976776123, !P0 ;  /* 0xbeffffff191c7808 */ /* 0x000fca0004000100 */
[C---:B------:R-:W-:Y:S01]  /*0970*/  FFMA R26, R19.reuse, R26, R28 ;  /* 0x0000001a131a7223 */ /* 0x040fe2000000001c */
[----:B------:R-:W-:-:S04]  /*0980*/  FFMA R19, R19, R18, RZ ;  /* 0x0000001213137223 */ /* 0x000fc800000000ff */
[----:B------:R-:W-:Y:S02]  /*0990*/  FFMA R27, R19, R26, R18 ;  /* 0x0000001a131b7223 */ /* 0x000fe40000000012 */
[----:B------:R-:W0:Y:S02]  /*09a0*/  LDC.64 R18, c[0x0][0x3a0] ;  /* 0x0000e800ff127b82 */ /* 0x000e240000000a00 */
[----:B0-----:R-:W-:-:S05]  /*09b0*/  IMAD.WIDE R18, R0, 0x4, R18 ;  /* 0x0000000400127825 */ /* 0x001fca00078e0212 */
[----:B------:R-:W2:Y:S01]  /*09c0*/  LDG.E R29, desc[UR6][R18.64] ;  /* 0x00000006121d7981 */ /* 0x000ea2000c1e1900 */
[----:B------:R-:W-:Y:S01]  /*09d0*/  @P1 FADD R27, RZ, -R27 ;  /* 0x8000001bff1b1221 */ /* 0x000fe20000000000 */
[----:B------:R-:W-:-:S03]  /*09e0*/  FSETP.GE.AND P0, PT, |R3|, 105615, PT ;  /* 0x47ce47800300780b */ /* 0x000fc60003f06200 */
[----:B--2--5:R-:W-:-:S05]  /*09f0*/  FFMA R29, R24, R27, R29 ;  /* 0x0000001b181d7223 */ /* 0x024fca000000001d */
[----:B------:R0:W-:Y:S04]  /*0a00*/  STG.E desc[UR6][R18.64], R29 ;  /* 0x0000001d12007986 */ /* 0x0001e8000c101906 */
[----:B------:R0:W5:Y:S01]  /*0a10*/  LDG.E R24, desc[UR6][R16.64+0xc] ;  /* 0x00000c0610187981 */ /* 0x000162000c1e1900 */
[----:B------:R-:W-:Y:S04]  /*0a20*/  BSSY.RECONVERGENT B0, `(.L_x_5) ;  /* 0x000005d000007945 */ /* 0x000fe80003800200 */
[----:B------:R-:W-:Y:S05]  /*0a30*/  @!P0 BRA `(.L_x_6) ;  /* 0x00000004006c8947 */ /* 0x000fea0003800000 */
[----:B------:R-:W-:-:S13]  /*0a40*/  FSETP.NEU.AND P0, PT, |R3|, +INF , PT ;  /* 0x7f8000000300780b */ /* 0x000fda0003f0d200 */
[----:B------:R-:W-:Y:S01]  /*0a50*/  @!P0 FMUL R4, RZ, R3 ;  /* 0x00000003ff048220 */ /* 0x000fe20000400000 */
[----:B------:R-:W-:Y:S01]  /*0a60*/  @!P0 IMAD.MOV.U32 R5, RZ, RZ, RZ ;  /* 0x000000ffff058224 */ /* 0x000fe200078e00ff */
[----:B------:R-:W-:Y:S06]  /*0a70*/  @!P0 BRA `(.L_x_6) ;  /* 0x00000004005c8947 */ /* 0x000fec0003800000 */
[----:B0-----:R-:W-:Y:S02]  /*0a80*/  IMAD.SHL.U32 R18, R3, 0x100, RZ ;  /* 0x0000010003127824 */ /* 0x001fe400078e00ff */
[----:B------:R-:W-:Y:S02]  /*0a90*/  HFMA2 R19, -RZ, RZ, 0, 0 ;  /* 0x00000000ff137431 */ /* 0x000fe400000001ff */
[----:B------:R-:W-:Y:S01]  /*0aa0*/  IMAD.MOV.U32 R27, RZ, RZ, RZ ;  /* 0x000000ffff1b7224 */ /* 0x000fe200078e00ff */
[----:B------:R-:W-:Y:S01]  /*0ab0*/  UMOV UR4, URZ ;  /* 0x000000ff00047c82 */ /* 0x000fe20008000000 */
[----:B------:R-:W-:-:S07]  /*0ac0*/  LOP3.LUT R18, R18, 0x80000000, RZ, 0xfc, !PT ;  /* 0x8000000012127812 */ /* 0x000fce00078efcff */
.L_x_7:
[----:B------:R-:W0:Y:S02]  /*0ad0*/  LDC.64 R4, c[0x4][RZ] ;  /* 0x01000000ff047b82 */ /* 0x000e240000000a00 */
[----:B0-----:R-:W-:-:S05]  /*0ae0*/  IMAD.WIDE.U32 R16, R27, 0x4, R4 ;  /* 0x000000041b107825 */ /* 0x001fca00078e0004 */
[----:B------:R-:W2:Y:S01]  /*0af0*/  LDG.E.CONSTANT R5, desc[UR6][R16.64] ;  /* 0x0000000610057981 */ /* 0x000ea2000c1e9900 */
[C---:B------:R-:W-:Y:S02]  /*0b00*/  IMAD.SHL.U32 R26, R27.reuse, 0x4, RZ ;  /* 0x000000041b1a7824 */ /* 0x040fe400078e00ff */
[----:B------:R-:W-:-:S03]  /*0b10*/  VIADD R27, R27, 0x1 ;  /* 0x000000011b1b7836 */ /* 0x000fc60000000000 */
[C---:B------:R-:W-:Y:S02]  /*0b20*/  ISETP.EQ.AND P0, PT, R26.reuse, RZ, PT ;  /* 0x000000ff1a00720c */ /* 0x040fe40003f02270 */
[C---:B------:R-:W-:Y:S02]  /*0b30*/  ISETP.EQ.AND P5, PT, R26.reuse, 0x4, PT ;  /* 0x000000041a00780c */ /* 0x040fe40003fa2270 */
[C---:B------:R-:W-:Y:S02]  /*0b40*/  ISETP.EQ.AND P4, PT, R26.reuse, 0x8, PT ;  /* 0x000000081a00780c */ /* 0x040fe40003f82270 */
[C---:B------:R-:W-:Y:S02]  /*0b50*/  ISETP.EQ.AND P3, PT, R26.reuse, 0xc, PT ;  /* 0x0000000c1a00780c */ /* 0x040fe40003f62270 */
[C---:B------:R-:W-:Y:S02]  /*0b60*/  ISETP.EQ.AND P2, PT, R26.reuse, 0x10, PT ;  /* 0x000000101a00780c */ /* 0x040fe40003f42270 */
[----:B------:R-:W-:Y:S01]  /*0b70*/  ISETP.EQ.AND P1, PT, R26, 0x14, PT ;  /* 0x000000141a00780c */ /* 0x000fe20003f22270 */
[----:B--2---:R-:W-:-:S03]  /*0b80*/  IMAD.WIDE.U32 R4, R5, R18, RZ ;  /* 0x0000001205047225 */ /* 0x004fc600078e00ff */
[----:B------:R-:W-:-:S04]  /*0b90*/  IADD3 R4, P6, PT, R4, R19, RZ ;  /* 0x0000001304047210 */ /* 0x000fc80007fde0ff */
[----:B------:R-:W-:Y:S01]  /*0ba0*/  IADD3.X R19, PT, PT, R5, UR4, RZ, P6, !PT ;  /* 0x0000000405137c10 */ /* 0x000fe2000b7fe4ff */
[--C-:B------:R-:W-:Y:S01]  /*0bb0*/  @P0 IMAD.MOV.U32 R6, RZ, RZ, R4.reuse ;  /* 0x000000ffff060224 */ /* 0x100fe200078e0004 */
[----:B------:R-:W-:Y:S01]  /*0bc0*/  ISETP.NE.AND P6, PT, R27, 0x6, PT ;  /* 0x000000061b00780c */ /* 0x000fe20003fc5270 */
[--C-:B------:R-:W-:Y:S01]  /*0bd0*/  @P4 IMAD.MOV.U32 R8, RZ, RZ, R4.reuse ;  /* 0x000000ffff084224 */ /* 0x100fe200078e0004 */
[----:B------:R-:W-:Y:S01]  /*0be0*/  @P5 MOV R7, R4 ;  /* 0x0000000400075202 */ /* 0x000fe20000000f00 */
[--C-:B------:R-:W-:Y:S02]  /*0bf0*/  @P3 IMAD.MOV.U32 R9, RZ, RZ, R4.reuse ;  /* 0x000000ffff093224 */ /* 0x100fe400078e0004 */
[--C-:B------:R-:W-:Y:S02]  /*0c00*/  @P2 IMAD.MOV.U32 R22, RZ, RZ, R4.reuse ;  /* 0x000000ffff162224 */ /* 0x100fe400078e0004 */
[----:B------:R-:W-:-:S06]  /*0c10*/  @P1 IMAD.MOV.U32 R23, RZ, RZ, R4 ;  /* 0x000000ffff171224 */ /* 0x000fcc00078e0004 */
[----:B------:R-:W-:Y:S05]  /*0c20*/  @P6 BRA `(.L_x_7) ;  /* 0xfffffffc00a86947 */ /* 0x000fea000383ffff */
        /* <DEDUP_REMOVED lines=12> */
[----:B------:R-:W-:-:S03]  /*0cf0*/  ISETP.EQ.AND P5, PT, R18, 0x4, PT ;  /* 0x000000041200780c */ /* 0x000fc60003fa2270 */
[--C-:B------:R-:W-:Y:S01]  /*0d00*/  @P3 IMAD.MOV.U32 R4, RZ, RZ, R6.reuse ;  /* 0x000000ffff043224 */ /* 0x100fe200078e0006 */
[C---:B------:R-:W-:Y:S01]  /*0d10*/  ISETP.EQ.AND P3, PT, R18.reuse, -0x4, PT ;  /* 0xfffffffc1200780c */ /* 0x040fe20003f62270 */
[----:B------:R-:W-:Y:S02]  /*0d20*/  @P4 IMAD.MOV.U32 R16, RZ, RZ, R6 ;  /* 0x000000ffff104224 */ /* 0x000fe400078e0006 */
[----:B------:R-:W-:Y:S01]  /*0d30*/  @P4 IMAD.MOV.U32 R4, RZ, RZ, R7 ;  /* 0x000000ffff044224 */ /* 0x000fe200078e0007 */
[----:B------:R-:W-:Y:S01]  /*0d40*/  ISETP.EQ.AND P4, PT, R18, RZ, PT ;  /* 0x000000ff1200720c */ /* 0x000fe20003f82270 */
[--C-:B------:R-:W-:Y:S01]  /*0d50*/  @P2 IMAD.MOV.U32 R4, RZ, RZ, R8.reuse ;  /* 0x000000ffff042224 */ /* 0x100fe200078e0008 */
[----:B------:R-:W-:Y:S01]  /*0d60*/  @P2 MOV R16, R7 ;  /* 0x0000000700102202 */ /* 0x000fe20000000f00 */
[----:B------:R-:W-:Y:S02]  /*0d70*/  @P1 IMAD.MOV.U32 R16, RZ, RZ, R8 ;  /* 0x000000ffff101224 */ /* 0x000fe400078e0008 */
[--C-:B------:R-:W-:Y:S01]  /*0d80*/  @P1 IMAD.MOV.U32 R4, RZ, RZ, R9.reuse ;  /* 0x000000ffff041224 */ /* 0x100fe200078e0009 */
[----:B------:R-:W-:Y:S01]  /*0d90*/  @P0 MOV R4, R22 ;  /* 0x0000001600040202 */ /* 0x000fe20000000f00 */
[----:B------:R-:W-:-:S02]  /*0da0*/  @P0 IMAD.MOV.U32 R16, RZ, RZ, R9 ;  /* 0x000000ffff100224 */ /* 0x000fc400078e0009 */
[----:B------:R-:W-:Y:S02]  /*0db0*/  @P3 IMAD.MOV.U32 R16, RZ, RZ, R22 ;  /* 0x000000ffff103224 */ /* 0x000fe400078e0016 */
[--C-:B------:R-:W-:Y:S02]  /*0dc0*/  @P3 IMAD.MOV.U32 R4, RZ, RZ, R23.reuse ;  /* 0x000000ffff043224 */ /* 0x100fe400078e0017 */
[----:B------:R-:W-:Y:S01]  /*0dd0*/  @P4 IMAD.MOV.U32 R16, RZ, RZ, R23 ;  /* 0x000000ffff104224 */ /* 0x000fe200078e0017 */
[----:B------:R-:W-:Y:S01]  /*0de0*/  @P5 MOV R16, R19 ;  /* 0x0000001300105202 */ /* 0x000fe20000000f00 */
[----:B------:R-:W-:Y:S01]  /*0df0*/  @P4 IMAD.MOV.U32 R4, RZ, RZ, R19 ;  /* 0x000000ffff044224 */ /* 0x000fe200078e0013 */
[----:B------:R-:W-:Y:S06]  /*0e00*/  @!P6 BRA `(.L_x_9) ;  /* 0x00000000002ce947 */ /* 0x000fec0003800000 */
[----:B------:R-:W-:Y:S01]  /*0e10*/  @P2 IMAD.MOV.U32 R17, RZ, RZ, R6 ;  /* 0x000000ffff112224 */ /* 0x000fe200078e0006 */
[----:B------:R-:W-:Y:S01]  /*0e20*/  LOP3.LUT R5, R5, 0x1f, RZ, 0xc0, !PT ;  /* 0x0000001f05057812 */ /* 0x000fe200078ec0ff */
[----:B------:R-:W-:Y:S02]  /*0e30*/  @P1 IMAD.MOV.U32 R17, RZ, RZ, R7 ;  /* 0x000000ffff111224 */ /* 0x000fe400078e0007 */
[----:B------:R-:W-:Y:S01]  /*0e40*/  @P0 IMAD.MOV.U32 R17, RZ, RZ, R8 ;  /* 0x000000ffff110224 */ /* 0x000fe200078e0008 */
[----:B------:R-:W-:Y:S01]  /*0e50*/  ISETP.EQ.AND P0, PT, R18, 0x8, PT ;  /* 0x000000081200780c */ /* 0x000fe20003f02270 */
[----:B------:R-:W-:Y:S01]  /*0e60*/  @P3 IMAD.MOV.U32 R17, RZ, RZ, R9 ;  /* 0x000000ffff113224 */ /* 0x000fe200078e0009 */
[----:B------:R-:W-:Y:S01]  /*0e70*/  @P4 MOV R17, R22 ;  /* 0x0000001600114202 */ /* 0x000fe20000000f00 */
[----:B------:R-:W-:Y:S01]  /*0e80*/  @P5 IMAD.MOV.U32 R17, RZ, RZ, R23 ;  /* 0x000000ffff115224 */ /* 0x000fe200078e0017 */
[----:B------:R-:W-:-:S09]  /*0e90*/  SHF.L.W.U32.HI R4, R16, R5, R4 ;  /* 0x0000000510047219 */ /* 0x000fd20000010e04 */
[----:B------:R-:W-:-:S05]  /*0ea0*/  @P0 IMAD.MOV.U32 R17, RZ, RZ, R19 ;  /* 0x000000ffff110224 */ /* 0x000fca00078e0013 */
[----:B------:R-:W-:-:S07]  /*0eb0*/  SHF.L.W.U32.HI R16, R17, R5, R16 ;  /* 0x0000000511107219 */ /* 0x000fce0000010e10 */
.L_x_9:
[----:B------:R-:W-:Y:S05]  /*0ec0*/  BSYNC.RECONVERGENT B1 ;  /* 0x0000000000017941 */ /* 0x000fea0003800200 */
.L_x_8:
        /* <DEDUP_REMOVED lines=13> */
[----:B------:R-:W-:-:S05]  /*0fa0*/  IMAD.MOV R3, RZ, RZ, -R5 ;  /* 0x000000ffff037224 */ /* 0x000fca00078e0a05 */
[----:B------:R-:W-:Y:S01]  /*0fb0*/  @!P1 MOV R5, R3 ;  /* 0x0000000300059202 */ /* 0x000fe20000000f00 */
[----:B0-----:R-:W-:-:S10]  /*0fc0*/  DMUL R18, R16, UR4 ;  /* 0x0000000410127c28 */ /* 0x001fd40008000000 */
[----:B------:R-:W0:Y:S02]  /*0fd0*/  F2F.F32.F64 R18, R18 ;  /* 0x0000001200127310 */ /* 0x000e240000301000 */
[----:B0-----:R-:W-:-:S07]  /*0fe0*/  FSEL R4, -R18, R18, !P0 ;  /* 0x0000001212047208 */ /* 0x001fce0004000100 */
.L_x_6:
[----:B------:R-:W-:Y:S05]  /*0ff0*/  BSYNC.RECONVERGENT B0 ;  /* 0x0000000000007941 */ /* 0x000fea0003800200 */
.L_x_5:
[----:B------:R-:W2:Y:S01]  /*1000*/  LDG.E R3, desc[UR6][R14.64] ;  /* 0x000000060e037981 */ /* 0x000ea2000c1e1900 */
[----:B0-----:R-:W-:Y:S01]  /*1010*/  FMUL R17, R4, R4 ;  /* 0x0000000404117220 */ /* 0x001fe20000400000 */
[C---:B------:R-:W-:Y:S01]  /*1020*/  LOP3.LUT R16, R5.reuse, 0x1, RZ, 0xc0, !PT ;  /* 0x0000000105107812 */ /* 0x040fe200078ec0ff */
[----:B------:R-:W0:Y:S01]  /*1030*/  LDCU.64 UR4, c[0x0][0x380] ;  /* 0x00007000ff0477ac */ /* 0x000e220008000a00 */
[----:B------:R-:W-:Y:S01]  /*1040*/  LOP3.LUT P1, RZ, R5, 0x2, RZ, 0xc0, !PT ;  /* 0x0000000205ff7812 */ /* 0x000fe2000782c0ff */
[----:B------:R-:W-:Y:S01]  /*1050*/  FFMA R20, R17, R20, -0.0013887860113754868507 ;  /* 0xbab607ed11147423 */ /* 0x000fe20000000014 */
[----:B------:R-:W-:-:S04]  /*1060*/  ISETP.NE.U32.AND P0, PT, R16, 0x1, PT ;  /* 0x000000011000780c */ /* 0x000fc80003f05070 */
[----:B------:R-:W-:Y:S02]  /*1070*/  FSEL R16, R21, 0.041666727513074874878, P0 ;  /* 0x3d2aaabb15107808 */ /* 0x000fe40000000000 */
[----:B------:R-:W-:Y:S02]  /*1080*/  FSEL R20, R20, -0.00019574658654164522886, !P0 ;  /* 0xb94d415314147808 */ /* 0x000fe40004000000 */
[----:B------:R-:W-:Y:S02]  /*1090*/  FSEL R25, -R25, -0.4999999701976776123, P0 ;  /* 0xbeffffff19197808 */ /* 0x000fe40000000100 */
[----:B------:R-:W-:Y:S01]  /*10a0*/  FSEL R4, R4, 1, P0 ;  /* 0x3f80000004047808 */ /* 0x000fe20000000000 */
[----:B------:R-:W-:-:S04]  /*10b0*/  FFMA R16, R17, R20, R16 ;  /* 0x0000001411107223 */ /* 0x000fc80000000010 */
[C---:B------:R-:W-:Y:S01]  /*10c0*/  FFMA R16, R17.reuse, R16, R25 ;  /* 0x0000001011107223 */ /* 0x040fe20000000019 */
[----:B------:R-:W-:-:S04]  /*10d0*/  FFMA R17, R17, R4, RZ ;  /* 0x0000000411117223 */ /* 0x000fc800000000ff */
[----:B------:R-:W-:-:S04]  /*10e0*/  FFMA R4, R17, R16, R4 ;  /* 0x0000001011047223 */ /* 0x000fc80000000004 */
[----:B------:R-:W-:Y:S01]  /*10f0*/  @P1 FADD R4, RZ, -R4 ;  /* 0x80000004ff041221 */ /* 0x000fe20000000000 */
[----:B------:R-:W-:-:S03]  /*1100*/  ISETP.LT.U32.AND P1, PT, R2, 0x3ff, PT ;  /* 0x000003ff0200780c */ /* 0x000fc60003f21070 */
[----:B--2--5:R-:W-:Y:S01]  /*1110*/  FFMA R3, R24, R4, R3 ;  /* 0x0000000418037223 */ /* 0x024fe20000000003 */
[----:B------:R-:W-:-:S04]  /*1120*/  VIADD R4, R2, 0x1 ;  /* 0x0000000102047836 */ /* 0x000fc80000000000 */
[----:B------:R1:W-:Y:S01]  /*1130*/  STG.E desc[UR6][R14.64], R3 ;  /* 0x000000030e007986 */ /* 0x0003e2000c101906 */
[----:B0-----:R-:W-:Y:S02]  /*1140*/  VIADD R5, R4, UR5 ;  /* 0x0000000504057c36 */ /* 0x001fe40008000000 */
[----:B------:R-:W-:-:S03]  /*1150*/  IMAD.MOV.U32 R2, RZ, RZ, R4 ;  /* 0x000000ffff027224 */ /* 0x000fc600078e0004 */
[----:B------:R-:W-:-:S13]  /*1160*/  ISETP.GE.AND P0, PT, R5, UR4, PT ;  /* 0x0000000405007c0c */ /* 0x000fda000bf06270 */
[----:B-1----:R-:W-:Y:S05]  /*1170*/  @!P0 BRA P1, `(.L_x_10) ;  /* 0xffffffec00dc8947 */ /* 0x002fea000083ffff */
[----:B------:R-:W-:Y:S05]  /*1180*/  EXIT ;  /* 0x000000000000794d */ /* 0x000fea0003800000 */
.L_x_11:
[----:B------:R-:W-:-:S00]  /*1190*/  BRA `(.L_x_11) ;  /* 0xfffffffc00fc7947 */ /* 0x000fc0000383ffff */
[----:B------:R-:W-:-:S00]  /*11a0*/  NOP ;  /* 0x0000000000007918 */ /* 0x000fc00000000000 */
        /* <DEDUP_REMOVED lines=13> */
.L_x_13:


//--------------------- .text._Z17ComputePhiMag_GPUPfS_S_i --------------------------
	.section	.text._Z17ComputePhiMag_GPUPfS_S_i,"ax",@progbits
	.align	128
        .global         _Z17ComputePhiMag_GPUPfS_S_i
        .type           _Z17ComputePhiMag_GPUPfS_S_i,@function
        .size           _Z17ComputePhiMag_GPUPfS_S_i,(.L_x_14 - _Z17ComputePhiMag_GPUPfS_S_i)
        .other          _Z17ComputePhiMag_GPUPfS_S_i,@"STO_CUDA_ENTRY STV_DEFAULT"
_Z17ComputePhiMag_GPUPfS_S_i:
.text._Z17ComputePhiMag_GPUPfS_S_i:
[----:B------:R-:W-:Y:S01]  /*0000*/  LDC R1, c[0x0][0x37c] ;  /* 0x0000df00ff017b82 */ /* 0x000fe20000000800 */
[----:B------:R-:W0:Y:S01]  /*0010*/  S2R R9, SR_CTAID.X ;  /* 0x0000000000097919 */ /* 0x000e220000002500 */
[----:B------:R-:W1:Y:S01]  /*0020*/  LDCU UR4, c[0x0][0x398] ;  /* 0x00007300ff0477ac */ /* 0x000e620008000800 */
[----:B------:R-:W0:Y:S02]  /*0030*/  S2R R0, SR_TID.X ;  /* 0x0000000000007919 */ /* 0x000e240000002100 */
[----:B0-----:R-:W-:-:S04]  /*0040*/  LEA R9, R9, R0, 0x9 ;  /* 0x0000000009097211 */ /* 0x001fc800078e48ff */
[----:B-1----:R-:W-:-:S13]  /*0050*/  ISETP.GE.AND P0, PT, R9, UR4, PT ;  /* 0x0000000409007c0c */ /* 0x002fda000bf06270 */
[----:B------:R-:W-:Y:S05]  /*0060*/  @P0 EXIT ;  /* 0x000000000000094d */ /* 0x000fea0003800000 */
[----:B------:R-:W0:Y:S01]  /*0070*/  LDC.64 R4, c[0x0][0x388] ;  /* 0x0000e200ff047b82 */ /* 0x000e220000000a00 */
[----:B------:R-:W1:Y:S07]  /*0080*/  LDCU.64 UR4, c[0x0][0x358] ;  /* 0x00006b00ff0477ac */ /* 0x000e6e0008000a00 */
[----:B------:R-:W2:Y:S08]  /*0090*/  LDC.64 R2, c[0x0][0x380] ;  /* 0x0000e000ff027b82 */ /* 0x000eb00000000a00 */
[----:B------:R-:W3:Y:S01]  /*00a0*/  LDC.64 R6, c[0x0][0x390] ;  /* 0x0000e400ff067b82 */ /* 0x000ee20000000a00 */
[----:B0-----:R-:W-:-:S06]  /*00b0*/  IMAD.WIDE R4, R9, 0x4, R4 ;  /* 0x0000000409047825 */ /* 0x001fcc00078e0204 */
[----:B-1----:R-:W4:Y:S01]  /*00c0*/  LDG.E R4, desc[UR4][R4.64] ;  /* 0x0000000404047981 */ /* 0x002f22000c1e1900 */
[----:B--2---:R-:W-:-:S06]  /*00d0*/  IMAD.WIDE R2, R9, 0x4, R2 ;  /* 0x0000000409027825 */ /* 0x004fcc00078e0202 */
[----:B------:R-:W2:Y:S01]  /*00e0*/  LDG.E R2, desc[UR4][R2.64] ;  /* 0x0000000402027981 */ /* 0x000ea2000c1e1900 */
[----:B---3--:R-:W-:-:S04]  /*00f0*/  IMAD.WIDE R6, R9, 0x4, R6 ;  /* 0x0000000409067825 */ /* 0x008fc800078e0206 */
[----:B----4-:R-:W-:-:S04]  /*0100*/  FMUL R11, R4, R4 ;  /* 0x00000004040b7220 */ /* 0x010fc80000400000 */
[----:B--2---:R-:W-:-:S05]  /*0110*/  FFMA R11, R2, R2, R11 ;  /* 0x00000002020b7223 */ /* 0x004fca000000000b */
[----:B------:R-:W-:Y:S01]  /*0120*/  STG.E desc[UR4][R6.64], R11 ;  /* 0x0000000b06007986 */ /* 0x000fe2000c101904 */
[----:B------:R-:W-:Y:S05]  /*0130*/  EXIT ;  /* 0x000000000000794d */ /* 0x000fea0003800000 */
.L_x_12:
        /* <DEDUP_REMOVED lines=12> */
.L_x_14:


//--------------------- .nv.global.init           --------------------------
	.section	.nv.global.init,"aw",@progbits
	.align	4
.nv.global.init:
	.type		__cudart_i2opi_f,@object
	.size		__cudart_i2opi_f,(.L_0 - __cudart_i2opi_f)
__cudart_i2opi_f:
        /*0000*/ 	.byte	0x41, 0x90, 0x43, 0x3c, 0x99, 0x95, 0x62, 0xdb, 0xc0, 0xdd, 0x34, 0xf5, 0xd1, 0x57, 0x27, 0xfc
        /*0010*/ 	.byte	0x29, 0x15, 0x44, 0x4e, 0x6e, 0x83, 0xf9, 0xa2
.L_0:


//--------------------- .nv.shared.reserved.0     --------------------------
	.section	.nv.shared.reserved.0,"aw",@nobits
	.weak		__nv_reservedSMEM_offset_0_alias
	.size		__nv_reservedSMEM_offset_0_alias, 0, 64
	.other		__nv_reservedSMEM_offset_0_alias,@"STO_CUDA_RESERVED_SHARED STV_DEFAULT"
__nv_reservedSMEM_offset_0_alias:
	.zero		0
	.zero		64


//--------------------- .nv.constant0._Z12computeQ_GPUiiPfS_S_S_S_P7kValues --------------------------
	.section	.nv.constant0._Z12computeQ_GPUiiPfS_S_S_S_P7kValues,"a",@progbits
	.sectionflags	@""
	.align	4
.nv.constant0._Z12computeQ_GPUiiPfS_S_S_S_P7kValues:
	.zero		952


//--------------------- .nv.constant0._Z17ComputePhiMag_GPUPfS_S_i --------------------------
	.section	.nv.constant0._Z17ComputePhiMag_GPUPfS_S_i,"a",@progbits
	.sectionflags	@""
	.align	4
.nv.constant0._Z17ComputePhiMag_GPUPfS_S_i:
	.zero		924


//--------------------- SYMBOLS --------------------------

	.type		.nv.reservedSmem.offset0,@object
	.size		.nv.reservedSmem.offset0,0x4
